	.headerflags	@"EF_CUDA_TEXMODE_UNIFIED EF_CUDA_64BIT_ADDRESS EF_CUDA_ACCELERATORS EF_CUDA_SM90 EF_CUDA_VIRTUAL_SM(EF_CUDA_SM90)"
	.elftype	@"ET_EXEC"


//--------------------- .nv.info                  --------------------------
	.section	.nv.info,"",@"SHT_CUDA_INFO"
	.align	4


	//----- nvinfo : EIATTR_REGCOUNT
	.align		4
        /*0000*/ 	.byte	0x04, 0x2f
        /*0002*/ 	.short	(.L_2 - .L_1)
	.align		4
.L_1:
        /*0004*/ 	.word	index@(triton_poi_fused_gelu_mul_0)
        /*0008*/ 	.word	0x0000000f


	//----- nvinfo : EIATTR_MIN_STACK_SIZE
	.align		4
.L_2:
        /*000c*/ 	.byte	0x04, 0x12
        /*000e*/ 	.short	(.L_4 - .L_3)
	.align		4
.L_3:
        /*0010*/ 	.word	index@(triton_poi_fused_gelu_mul_0)
        /*0014*/ 	.word	0x00000000


	//----- nvinfo : EIATTR_FRAME_SIZE
	.align		4
.L_4:
        /*0018*/ 	.byte	0x04, 0x11
        /*001a*/ 	.short	(.L_6 - .L_5)
	.align		4
.L_5:
        /*001c*/ 	.word	index@(triton_poi_fused_gelu_mul_0)
        /*0020*/ 	.word	0x00000000


	//----- nvinfo : EIATTR_MIN_STACK_SIZE
	.align		4
.L_6:
        /*0024*/ 	.byte	0x04, 0x12
        /*0026*/ 	.short	(.L_8 - .L_7)
	.align		4
.L_7:
        /*0028*/ 	.word	index@(triton_poi_fused_gelu_mul_0)
        /*002c*/ 	.word	0x00000000
.L_8:


//--------------------- .nv.info.triton_poi_fused_gelu_mul_0 --------------------------
	.section	.nv.info.triton_poi_fused_gelu_mul_0,"",@"SHT_CUDA_INFO"
	.sectionflags	@""
	.align	4


	//----- nvinfo : EIATTR_CUDA_API_VERSION
	.align		4
        /*0000*/ 	.byte	0x04, 0x37
        /*0002*/ 	.short	(.L_10 - .L_9)
.L_9:
        /*0004*/ 	.word	0x0000007c


	//----- nvinfo : EIATTR_KPARAM_INFO
	.align		4
.L_10:
        /*0008*/ 	.byte	0x04, 0x17
        /*000a*/ 	.short	(.L_12 - .L_11)
.L_11:
        /*000c*/ 	.word	0x00000000
        /*0010*/ 	.short	0x0002
        /*0012*/ 	.short	0x0010
        /*0014*/ 	.byte	0x00, 0xf0, 0x11, 0x00


	//----- nvinfo : EIATTR_KPARAM_INFO
	.align		4
.L_12:
        /*0018*/ 	.byte	0x04, 0x17
        /*001a*/ 	.short	(.L_14 - .L_13)
.L_13:
        /*001c*/ 	.word	0x00000000
        /*0020*/ 	.short	0x0001
        /*0022*/ 	.short	0x0008
        /*0024*/ 	.byte	0x00, 0xf4, 0x21, 0x00


	//----- nvinfo : EIATTR_KPARAM_INFO
	.align		4
.L_14:
        /*0028*/ 	.byte	0x04, 0x17
        /*002a*/ 	.short	(.L_16 - .L_15)
.L_15:
        /*002c*/ 	.word	0x00000000
        /*0030*/ 	.short	0x0000
        /*0032*/ 	.short	0x0000
        /*0034*/ 	.byte	0x00, 0xf4, 0x21, 0x00


	//----- nvinfo : EIATTR_SPARSE_MMA_MASK
	.align		4
.L_16:
        /*0038*/ 	.byte	0x03, 0x50
        /*003a*/ 	.short	0x0000


	//----- nvinfo : EIATTR_MAXREG_COUNT
	.align		4
        /*003c*/ 	.byte	0x03, 0x1b
        /*003e*/ 	.short	0x00ff


	//----- nvinfo : EIATTR_EXIT_INSTR_OFFSETS
	.align		4
        /*0040*/ 	.byte	0x04, 0x1c
        /*0042*/ 	.short	(.L_18 - .L_17)


	//   ....[0]....
.L_17:
        /*0044*/ 	.word	0x00000370


	//   ....[1]....
        /*0048*/ 	.word	0x00000390


	//----- nvinfo : EIATTR_REQNTID
	.align		4
.L_18:
        /*004c*/ 	.byte	0x04, 0x10
        /*004e*/ 	.short	(.L_20 - .L_19)
.L_19:
        /*0050*/ 	.word	0x00000080
        /*0054*/ 	.word	0x00000001
        /*0058*/ 	.word	0x00000001


	//----- nvinfo : EIATTR_CBANK_PARAM_SIZE
	.align		4
.L_20:
        /*005c*/ 	.byte	0x03, 0x19
        /*005e*/ 	.short	0x0014


	//----- nvinfo : EIATTR_PARAM_CBANK
	.align		4
        /*0060*/ 	.byte	0x04, 0x0a
        /*0062*/ 	.short	(.L_22 - .L_21)
	.align		4
.L_21:
        /*0064*/ 	.word	index@(.nv.constant0.triton_poi_fused_gelu_mul_0)
        /*0068*/ 	.short	0x0210
        /*006a*/ 	.short	0x0014


	//----- nvinfo : EIATTR_SW_WAR
	.align		4
.L_22:
        /*006c*/ 	.byte	0x04, 0x36
        /*006e*/ 	.short	(.L_24 - .L_23)
.L_23:
        /*0070*/ 	.word	0x00000008
.L_24:


//--------------------- .nv.callgraph             --------------------------
	.section	.nv.callgraph,"",@"SHT_CUDA_CALLGRAPH"
	.align	4
	.sectionentsize	8
	.align		4
        /*0000*/ 	.word	0x00000000
	.align		4
        /*0004*/ 	.word	0xffffffff
	.align		4
        /*0008*/ 	.word	0x00000000
	.align		4
        /*000c*/ 	.word	0xfffffffe
	.align		4
        /*0010*/ 	.word	0x00000000
	.align		4
        /*0014*/ 	.word	0xfffffffd
	.align		4
        /*0018*/ 	.word	0x00000000
	.align		4
        /*001c*/ 	.word	0xfffffffc


//--------------------- .nv.constant4             --------------------------
	.section	.nv.constant4,"a",@progbits
	.align	8
	.align		8
.nv.constant4:
        /*0000*/ 	.dword	_$_str


//--------------------- .text.triton_poi_fused_gelu_mul_0 --------------------------
	.section	.text.triton_poi_fused_gelu_mul_0,"ax",@progbits
	.align	128
        .global         triton_poi_fused_gelu_mul_0
        .type           triton_poi_fused_gelu_mul_0,@function
        .size           triton_poi_fused_gelu_mul_0,(.L_x_1 - triton_poi_fused_gelu_mul_0)
        .other          triton_poi_fused_gelu_mul_0,@"STO_CUDA_ENTRY STV_DEFAULT"
triton_poi_fused_gelu_mul_0:
.text.triton_poi_fused_gelu_mul_0:
[----:B------:R-:W0:Y:S02]  /*0000*/  LDC R1, c[0x0][0x28] ;  /* 0x00000a00ff017b82 */ /* 0x000e240000000800 */
[----:B------:R-:W1:Y:S01]  /*0010*/  S2R R0, SR_TID.X ;  /* 0x0000000000007919 */ /* 0x000e620000002100 */
[----:B------:R-:W2:Y:S01]  /*0020*/  LDC.64 R6, c[0x0][0x210] ;  /* 0x00008400ff067b82 */ /* 0x000ea20000000a00 */
[----:B------:R-:W-:Y:S01]  /*0030*/  ULDC.64 UR4, c[0x0][0x208] ;  /* 0x0000820000047ab9 */ /* 0x000fe20000000a00 */
[----:B------:R-:W3:Y:S01]  /*0040*/  S2R R3, SR_CTAID.X ;  /* 0x0000000000037919 */ /* 0x000ee20000002500 */
[----:B-1----:R-:W-:-:S04]  /*0050*/  LOP3.LUT R0, R0, 0x7f, RZ, 0xc0, !PT ;  /* 0x0000007f00007812 */ /* 0x002fc800078ec0ff */
[----:B---3--:R-:W-:-:S04]  /*0060*/  LEA R0, R3, R0, 0x7 ;  /* 0x0000000003007211 */ /* 0x008fc800078e38ff */
[----:B------:R-:W-:Y:S02]  /*0070*/  SHF.R.S32.HI R3, RZ, 0x1f, R0 ;  /* 0x0000001fff037819 */ /* 0x000fe40000011400 */
[----:B------:R-:W-:Y:S02]  /*0080*/  ISETP.GE.AND P0, PT, R0, 0x100, PT ;  /* 0x000001000000780c */ /* 0x000fe40003f06270 */
[----:B------:R-:W-:-:S04]  /*0090*/  LEA.HI R3, R3, R0, RZ, 0x2 ;  /* 0x0000000003037211 */ /* 0x000fc800078f10ff */
[C---:B------:R-:W-:Y:S02]  /*00a0*/  SHF.L.U32 R2, R3.reuse, 0x1, RZ ;  /* 0x0000000103027819 */ /* 0x040fe400000006ff */
[----:B------:R-:W-:Y:S02]  /*00b0*/  LOP3.LUT R3, R3, 0xfffffffc, RZ, 0xc0, !PT ;  /* 0xfffffffc03037812 */ /* 0x000fe400078ec0ff */
[----:B------:R-:W-:-:S04]  /*00c0*/  LOP3.LUT R2, R2, 0xfffffff8, RZ, 0xc0, !PT ;  /* 0xfffffff802027812 */ /* 0x000fc800078ec0ff */
[----:B------:R-:W-:Y:S02]  /*00d0*/  IADD3 R9, R2, R0, -R3 ;  /* 0x0000000002097210 */ /* 0x000fe40007ffe803 */
[----:B------:R-:W-:-:S03]  /*00e0*/  CS2R R2, SRZ ;  /* 0x0000000000027805 */ /* 0x000fc6000001ff00 */
[----:B------:R-:W-:-:S04]  /*00f0*/  VIADD R5, R9, 0x4 ;  /* 0x0000000409057836 */ /* 0x000fc80000000000 */
[----:B--2---:R-:W-:-:S05]  /*0100*/  IMAD.WIDE R4, R5, 0x4, R6 ;  /* 0x0000000405047825 */ /* 0x004fca00078e0206 */
[----:B------:R1:W2:Y:S01]  /*0110*/  @!P0 LDG.E R2, desc[UR4][R4.64] ;  /* 0x0000000404028981 */ /* 0x0002a2000c1e1900 */
[----:B------:R-:W-:-:S05]  /*0120*/  IMAD.WIDE R6, R9, 0x4, R6 ;  /* 0x0000000409067825 */ /* 0x000fca00078e0206 */
[----:B------:R3:W4:Y:S01]  /*0130*/  @!P0 LDG.E R3, desc[UR4][R6.64] ;  /* 0x0000000406038981 */ /* 0x000722000c1e1900 */
[----:B------:R-:W-:Y:S01]  /*0140*/  HFMA2.MMA R8, -RZ, RZ, 0.470947265625, -12.46875 ;  /* 0x3789ca3cff087435 */ /* 0x000fe200000001ff */
[----:B------:R-:W-:Y:S01]  /*0150*/  MOV R9, 0xb9f560b9 ;  /* 0xb9f560b900097802 */ /* 0x000fe20000000f00 */
[----:B------:R-:W-:Y:S01]  /*0160*/  IMAD.MOV.U32 R10, RZ, RZ, 0x3bac840b ;  /* 0x3bac840bff0a7424 */ /* 0x000fe200078e00ff */
[----:B-1----:R-:W-:Y:S01]  /*0170*/  HFMA2.MMA R5, -RZ, RZ, 1.52734375, -41152 ;  /* 0x3e1cf906ff057435 */ /* 0x002fe200000001ff */
[----:B------:R-:W-:Y:S01]  /*0180*/  IMAD.MOV.U32 R4, RZ, RZ, -0x42f37e9e ;  /* 0xbd0c8162ff047424 */ /* 0x000fe200078e00ff */
[----:B---3--:R-:W-:Y:S01]  /*0190*/  MOV R6, 0x3f6a937e ;  /* 0x3f6a937e00067802 */ /* 0x008fe20000000f00 */
[C---:B--2---:R-:W-:Y:S01]  /*01a0*/  FMUL R12, R2.reuse, 0.70710676908493041992 ;  /* 0x3f3504f3020c7820 */ /* 0x044fe20000400000 */
[----:B------:R-:W-:-:S03]  /*01b0*/  FMUL R2, R2, 0.5 ;  /* 0x3f00000002027820 */ /* 0x000fc60000400000 */
[----:B------:R-:W-:-:S05]  /*01c0*/  FADD.FTZ R11, |R12|, -RZ ;  /* 0x800000ff0c0b7221 */ /* 0x000fca0000010200 */
[----:B------:R-:W-:-:S13]  /*01d0*/  FSETP.GE.AND P1, PT, R11, 1.0029599666595458984, PT ;  /* 0x3f8060fe0b00780b */ /* 0x000fda0003f26000 */
[----:B------:R-:W-:Y:S01]  /*01e0*/  @!P1 MOV R8, 0x38b1e96a ;  /* 0x38b1e96a00089802 */ /* 0x000fe20000000f00 */
[----:B------:R-:W-:Y:S01]  /*01f0*/  @!P1 FMUL R11, R12, R12 ;  /* 0x0000000c0c0b9220 */ /* 0x000fe20000400000 */
[----:B------:R-:W-:Y:S01]  /*0200*/  @!P1 MOV R9, 0xba574d20 ;  /* 0xba574d2000099802 */ /* 0x000fe20000000f00 */
[----:B------:R-:W-:Y:S01]  /*0210*/  @!P1 IMAD.MOV.U32 R4, RZ, RZ, -0x4323e419 ;  /* 0xbcdc1be7ff049424 */ /* 0x000fe200078e00ff */
[----:B------:R-:W-:Y:S02]  /*0220*/  @!P1 MOV R10, 0x3baad5ea ;  /* 0x3baad5ea000a9802 */ /* 0x000fe40000000f00 */
[----:B------:R-:W-:Y:S01]  /*0230*/  @!P1 MOV R5, 0x3de718af ;  /* 0x3de718af00059802 */ /* 0x000fe20000000f00 */
[C---:B------:R-:W-:Y:S01]  /*0240*/  FFMA.FTZ R9, R11.reuse, R8, R9 ;  /* 0x000000080b097223 */ /* 0x040fe20000010009 */
[----:B------:R-:W-:Y:S02]  /*0250*/  @!P1 MOV R6, 0xbec093ac ;  /* 0xbec093ac00069802 */ /* 0x000fe40000000f00 */
[----:B------:R-:W-:Y:S01]  /*0260*/  FSEL R7, -R11, R12, P1 ;  /* 0x0000000c0b077208 */ /* 0x000fe20000800100 */
[----:B------:R-:W-:-:S04]  /*0270*/  FFMA.FTZ R9, R9, R11, R10 ;  /* 0x0000000b09097223 */ /* 0x000fc8000001000a */
[-C--:B------:R-:W-:Y:S01]  /*0280*/  FFMA.FTZ R8, R9, R11.reuse, R4 ;  /* 0x0000000b09087223 */ /* 0x080fe20000010004 */
[----:B------:R-:W-:Y:S01]  /*0290*/  IMAD.MOV.U32 R4, RZ, RZ, 0x3f20d842 ;  /* 0x3f20d842ff047424 */ /* 0x000fe200078e00ff */
[----:B------:R-:W-:Y:S02]  /*02a0*/  @!P1 MOV R4, 0x3e0375d3 ;  /* 0x3e0375d300049802 */ /* 0x000fe40000000f00 */
[----:B------:R-:W-:-:S04]  /*02b0*/  FFMA.FTZ R5, R8, R11, R5 ;  /* 0x0000000b08057223 */ /* 0x000fc80000010005 */
[----:B------:R-:W-:-:S04]  /*02c0*/  FFMA.FTZ R5, R5, R11, R6 ;  /* 0x0000000b05057223 */ /* 0x000fc80000010006 */
[----:B------:R-:W-:-:S04]  /*02d0*/  FFMA.FTZ R4, R5, R11, R4 ;  /* 0x0000000b05047223 */ /* 0x000fc80000010004 */
[----:B------:R-:W-:Y:S02]  /*02e0*/  FFMA.FTZ R7, R4, R7, R7 ;  /* 0x0000000704077223 */ /* 0x000fe40000010007 */
[----:B------:R-:W1:Y:S02]  /*02f0*/  LDC.64 R4, c[0x0][0x218] ;  /* 0x00008600ff047b82 */ /* 0x000e640000000a00 */
[----:B------:R-:W2:Y:S02]  /*0300*/  @P1 MUFU.EX2 R6, R7 ;  /* 0x0000000700061308 */ /* 0x000ea40000000800 */
[----:B--2---:R-:W-:-:S05]  /*0310*/  @P1 FADD R6, -R6, 1 ;  /* 0x3f80000006061421 */ /* 0x004fca0000000100 */
[----:B------:R-:W-:Y:S01]  /*0320*/  @P1 LOP3.LUT R7, R6, 0x80000000, R12, 0xf8, !PT ;  /* 0x8000000006071812 */ /* 0x000fe200078ef80c */
[----:B-1----:R-:W-:-:S04]  /*0330*/  IMAD.WIDE R4, R0, 0x4, R4 ;  /* 0x0000000400047825 */ /* 0x002fc800078e0204 */
[----:B------:R-:W-:-:S04]  /*0340*/  FADD R9, R7, 1 ;  /* 0x3f80000007097421 */ /* 0x000fc80000000000 */
[----:B------:R-:W-:-:S04]  /*0350*/  FMUL R2, R2, R9 ;  /* 0x0000000902027220 */ /* 0x000fc80000400000 */
[----:B----4-:R-:W-:Y:S01]  /*0360*/  FMUL R3, R2, R3 ;  /* 0x0000000302037220 */ /* 0x010fe20000400000 */
[----:B------:R-:W-:Y:S06]  /*0370*/  @P0 EXIT ;  /* 0x000000000000094d */ /* 0x000fec0003800000 */
[----:B------:R-:W-:Y:S01]  /*0380*/  STG.E desc[UR4][R4.64], R3 ;  /* 0x0000000304007986 */ /* 0x000fe2000c101904 */
[----:B------:R-:W-:Y:S05]  /*0390*/  EXIT ;  /* 0x000000000000794d */ /* 0x000fea0003800000 */
.L_x_0:
[----:B------:R-:W-:-:S00]  /*03a0*/  BRA `(.L_x_0) ;  /* 0xfffffffc00fc7947 */ /* 0x000fc0000383ffff */
[----:B------:R-:W-:-:S00]  /*03b0*/  NOP ;  /* 0x0000000000007918 */ /* 0x000fc00000000000 */
        /* <DEDUP_REMOVED lines=12> */
.L_x_1:


//--------------------- .nv.global.init           --------------------------
	.section	.nv.global.init,"aw",@progbits
.nv.global.init:
	.type		_$_str,@object
	.size		_$_str,(.L_0 - _$_str)
_$_str:
        /*0000*/ 	.byte	0x5f, 0x5f, 0x43, 0x55, 0x44, 0x41, 0x5f, 0x46, 0x54, 0x5a, 0x00
.L_0:


//--------------------- .nv.constant0.triton_poi_fused_gelu_mul_0 --------------------------
	.section	.nv.constant0.triton_poi_fused_gelu_mul_0,"a",@progbits
	.sectionflags	@""
	.align	4
.nv.constant0.triton_poi_fused_gelu_mul_0:
	.zero		548
